	.headerflags	@"EF_CUDA_TEXMODE_UNIFIED EF_CUDA_64BIT_ADDRESS EF_CUDA_ACCELERATORS EF_CUDA_SM90 EF_CUDA_VIRTUAL_SM(EF_CUDA_SM90)"
	.elftype	@"ET_EXEC"


//--------------------- .nv.info                  --------------------------
	.section	.nv.info,"",@"SHT_CUDA_INFO"
	.align	4


	//----- nvinfo : EIATTR_REGCOUNT
	.align		4
        /*0000*/ 	.byte	0x04, 0x2f
        /*0002*/ 	.short	(.L_1 - .L_0)
	.align		4
.L_0:
        /*0004*/ 	.word	index@(triton_poi_fused_max_pool2d_with_indices_36)
        /*0008*/ 	.word	0x0000001c


	//----- nvinfo : EIATTR_MIN_STACK_SIZE
	.align		4
.L_1:
        /*000c*/ 	.byte	0x04, 0x12
        /*000e*/ 	.short	(.L_3 - .L_2)
	.align		4
.L_2:
        /*0010*/ 	.word	index@(triton_poi_fused_max_pool2d_with_indices_36)
        /*0014*/ 	.word	0x00000000


	//----- nvinfo : EIATTR_FRAME_SIZE
	.align		4
.L_3:
        /*0018*/ 	.byte	0x04, 0x11
        /*001a*/ 	.short	(.L_5 - .L_4)
	.align		4
.L_4:
        /*001c*/ 	.word	index@(triton_poi_fused_max_pool2d_with_indices_36)
        /*0020*/ 	.word	0x00000000


	//----- nvinfo : EIATTR_MIN_STACK_SIZE
	.align		4
.L_5:
        /*0024*/ 	.byte	0x04, 0x12
        /*0026*/ 	.short	(.L_7 - .L_6)
	.align		4
.L_6:
        /*0028*/ 	.word	index@(triton_poi_fused_max_pool2d_with_indices_36)
        /*002c*/ 	.word	0x00000000
.L_7:


//--------------------- .nv.info.triton_poi_fused_max_pool2d_with_indices_36 --------------------------
	.section	.nv.info.triton_poi_fused_max_pool2d_with_indices_36,"",@"SHT_CUDA_INFO"
	.sectionflags	@""
	.align	4


	//----- nvinfo : EIATTR_CUDA_API_VERSION
	.align		4
        /*0000*/ 	.byte	0x04, 0x37
        /*0002*/ 	.short	(.L_9 - .L_8)
.L_8:
        /*0004*/ 	.word	0x0000007c


	//----- nvinfo : EIATTR_KPARAM_INFO
	.align		4
.L_9:
        /*0008*/ 	.byte	0x04, 0x17
        /*000a*/ 	.short	(.L_11 - .L_10)
.L_10:
        /*000c*/ 	.word	0x00000000
        /*0010*/ 	.short	0x0004
        /*0012*/ 	.short	0x001c
        /*0014*/ 	.byte	0x00, 0xf0, 0x11, 0x00


	//----- nvinfo : EIATTR_KPARAM_INFO
	.align		4
.L_11:
        /*0018*/ 	.byte	0x04, 0x17
        /*001a*/ 	.short	(.L_13 - .L_12)
.L_12:
        /*001c*/ 	.word	0x00000000
        /*0020*/ 	.short	0x0003
        /*0022*/ 	.short	0x0018
        /*0024*/ 	.byte	0x00, 0xf0, 0x11, 0x00


	//----- nvinfo : EIATTR_KPARAM_INFO
	.align		4
.L_13:
        /*0028*/ 	.byte	0x04, 0x17
        /*002a*/ 	.short	(.L_15 - .L_14)
.L_14:
        /*002c*/ 	.word	0x00000000
        /*0030*/ 	.short	0x0002
        /*0032*/ 	.short	0x0010
        /*0034*/ 	.byte	0x00, 0xf4, 0x21, 0x00


	//----- nvinfo : EIATTR_KPARAM_INFO
	.align		4
.L_15:
        /*0038*/ 	.byte	0x04, 0x17
        /*003a*/ 	.short	(.L_17 - .L_16)
.L_16:
        /*003c*/ 	.word	0x00000000
        /*0040*/ 	.short	0x0001
        /*0042*/ 	.short	0x0008
        /*0044*/ 	.byte	0x00, 0xf4, 0x21, 0x00


	//----- nvinfo : EIATTR_KPARAM_INFO
	.align		4
.L_17:
        /*0048*/ 	.byte	0x04, 0x17
        /*004a*/ 	.short	(.L_19 - .L_18)
.L_18:
        /*004c*/ 	.word	0x00000000
        /*0050*/ 	.short	0x0000
        /*0052*/ 	.short	0x0000
        /*0054*/ 	.byte	0x00, 0xf4, 0x21, 0x00


	//----- nvinfo : EIATTR_SPARSE_MMA_MASK
	.align		4
.L_19:
        /*0058*/ 	.byte	0x03, 0x50
        /*005a*/ 	.short	0x0000


	//----- nvinfo : EIATTR_MAXREG_COUNT
	.align		4
        /*005c*/ 	.byte	0x03, 0x1b
        /*005e*/ 	.short	0x00ff


	//----- nvinfo : EIATTR_EXIT_INSTR_OFFSETS
	.align		4
        /*0060*/ 	.byte	0x04, 0x1c
        /*0062*/ 	.short	(.L_21 - .L_20)


	//   ....[0]....
.L_20:
        /*0064*/ 	.word	0x00000df0


	//   ....[1]....
        /*0068*/ 	.word	0x00000e10


	//----- nvinfo : EIATTR_REQNTID
	.align		4
.L_21:
        /*006c*/ 	.byte	0x04, 0x10
        /*006e*/ 	.short	(.L_23 - .L_22)
.L_22:
        /*0070*/ 	.word	0x00000080
        /*0074*/ 	.word	0x00000001
        /*0078*/ 	.word	0x00000001


	//----- nvinfo : EIATTR_CBANK_PARAM_SIZE
	.align		4
.L_23:
        /*007c*/ 	.byte	0x03, 0x19
        /*007e*/ 	.short	0x0020


	//----- nvinfo : EIATTR_PARAM_CBANK
	.align		4
        /*0080*/ 	.byte	0x04, 0x0a
        /*0082*/ 	.short	(.L_25 - .L_24)
	.align		4
.L_24:
        /*0084*/ 	.word	index@(.nv.constant0.triton_poi_fused_max_pool2d_with_indices_36)
        /*0088*/ 	.short	0x0210
        /*008a*/ 	.short	0x0020


	//----- nvinfo : EIATTR_SW_WAR
	.align		4
.L_25:
        /*008c*/ 	.byte	0x04, 0x36
        /*008e*/ 	.short	(.L_27 - .L_26)
.L_26:
        /*0090*/ 	.word	0x00000008
.L_27:


//--------------------- .nv.callgraph             --------------------------
	.section	.nv.callgraph,"",@"SHT_CUDA_CALLGRAPH"
	.align	4
	.sectionentsize	8
	.align		4
        /*0000*/ 	.word	0x00000000
	.align		4
        /*0004*/ 	.word	0xffffffff
	.align		4
        /*0008*/ 	.word	0x00000000
	.align		4
        /*000c*/ 	.word	0xfffffffe
	.align		4
        /*0010*/ 	.word	0x00000000
	.align		4
        /*0014*/ 	.word	0xfffffffd
	.align		4
        /*0018*/ 	.word	0x00000000
	.align		4
        /*001c*/ 	.word	0xfffffffc


//--------------------- .text.triton_poi_fused_max_pool2d_with_indices_36 --------------------------
	.section	.text.triton_poi_fused_max_pool2d_with_indices_36,"ax",@progbits
	.sectionflags	@"SHF_BARRIERS=1"
	.align	128
        .global         triton_poi_fused_max_pool2d_with_indices_36
        .type           triton_poi_fused_max_pool2d_with_indices_36,@function
        .size           triton_poi_fused_max_pool2d_with_indices_36,(.L_x_1 - triton_poi_fused_max_pool2d_with_indices_36)
        .other          triton_poi_fused_max_pool2d_with_indices_36,@"STO_CUDA_ENTRY STV_DEFAULT"
triton_poi_fused_max_pool2d_with_indices_36:
.text.triton_poi_fused_max_pool2d_with_indices_36:
[----:B------:R-:W0:Y:S02]  /*0000*/  LDC R1, c[0x0][0x28] ;  /* 0x00000a00ff017b82 */ /* 0x000e240000000800 */
[----:B------:R-:W1:Y:S01]  /*0010*/  S2UR UR7, SR_CTAID.Y ;  /* 0x00000000000779c3 */ /* 0x000e620000002600 */
[----:B------:R-:W2:Y:S01]  /*0020*/  S2R R6, SR_TID.X ;  /* 0x0000000000067919 */ /* 0x000ea20000002100 */
[----:B------:R-:W-:Y:S01]  /*0030*/  CS2R R10, SRZ ;  /* 0x00000000000a7805 */ /* 0x000fe2000001ff00 */
[----:B------:R-:W-:Y:S01]  /*0040*/  ULDC.64 UR10, c[0x0][0x208] ;  /* 0x00008200000a7ab9 */ /* 0x000fe20000000a00 */
[----:B------:R-:W3:Y:S04]  /*0050*/  S2R R0, SR_CTAID.X ;  /* 0x0000000000007919 */ /* 0x000ee80000002500 */
[----:B------:R-:W4:Y:S01]  /*0060*/  LDC.64 R2, c[0x0][0x210] ;  /* 0x00008400ff027b82 */ /* 0x000f220000000a00 */
[----:B-1----:R-:W-:Y:S02]  /*0070*/  USHF.R.S32.HI UR4, URZ, 0x1f, UR7 ;  /* 0x0000001f3f047899 */ /* 0x002fe40008011407 */
[----:B------:R-:W-:-:S02]  /*0080*/  IMAD.U32 R8, RZ, RZ, UR7 ;  /* 0x00000007ff087e24 */ /* 0x000fc4000f8e00ff */
[----:B------:R-:W-:-:S04]  /*0090*/  ULEA.HI UR4, UR4, UR7, URZ, 0x2 ;  /* 0x0000000704047291 */ /* 0x000fc8000f8f103f */
[----:B------:R-:W-:Y:S01]  /*00a0*/  USHF.R.S32.HI UR5, URZ, 0x2, UR4 ;  /* 0x000000023f057899 */ /* 0x000fe20008011404 */
[----:B--2---:R-:W-:Y:S01]  /*00b0*/  IMAD.SHL.U32 R5, R6, 0x2, RZ ;  /* 0x0000000206057824 */ /* 0x004fe200078e00ff */
[----:B------:R-:W-:Y:S02]  /*00c0*/  ULOP3.LUT UR4, UR4, 0xfffffffc, URZ, 0xc0, !UPT ;  /* 0xfffffffc04047892 */ /* 0x000fe4000f8ec03f */
[----:B------:R-:W-:Y:S02]  /*00d0*/  ULEA.HI UR6, UR5, UR5, URZ, 0x2 ;  /* 0x0000000505067291 */ /* 0x000fe4000f8f103f */
[----:B------:R-:W-:Y:S01]  /*00e0*/  LOP3.LUT R5, R5, 0xfe, RZ, 0xc0, !PT ;  /* 0x000000fe05057812 */ /* 0x000fe200078ec0ff */
[----:B------:R-:W-:Y:S02]  /*00f0*/  UIADD3 UR4, -UR4, UR7, URZ ;  /* 0x0000000704047290 */ /* 0x000fe4000fffe13f */
[----:B------:R-:W-:Y:S01]  /*0100*/  ULOP3.LUT UR6, UR6, 0xfffffffc, URZ, 0xc0, !UPT ;  /* 0xfffffffc06067892 */ /* 0x000fe2000f8ec03f */
[----:B---3--:R-:W-:-:S03]  /*0110*/  PRMT R4, R5, 0x6540, R0 ;  /* 0x0000654005047816 */ /* 0x008fc60000000000 */
[----:B------:R-:W-:Y:S01]  /*0120*/  UIADD3 UR6, UR5, -UR6, URZ ;  /* 0x8000000605067290 */ /* 0x000fe2000fffe03f */
[----:B------:R-:W-:Y:S01]  /*0130*/  ISETP.GE.AND P2, PT, R4, 0x140, PT ;  /* 0x000001400400780c */ /* 0x000fe20003f46270 */
[----:B------:R-:W-:Y:S02]  /*0140*/  ULEA UR5, UR5, UR4, 0x3 ;  /* 0x0000000405057291 */ /* 0x000fe4000f8e183f */
[----:B------:R-:W-:Y:S01]  /*0150*/  ULOP3.LUT UR8, UR6, UR4, URZ, 0xfc, !UPT ;  /* 0x0000000406087292 */ /* 0x000fe2000f8efc3f */
[----:B------:R-:W-:Y:S01]  /*0160*/  ISETP.LT.AND P0, PT, R8, 0x40, !P2 ;  /* 0x000000400800780c */ /* 0x000fe20005701270 */
[----:B------:R-:W-:Y:S01]  /*0170*/  IMAD.U32 R12, RZ, RZ, UR7 ;  /* 0x00000007ff0c7e24 */ /* 0x000fe2000f8e00ff */
[----:B------:R-:W-:Y:S01]  /*0180*/  P2R R20, PR, RZ, 0x4 ;  /* 0x00000004ff147803 */ /* 0x000fe20000000000 */
[----:B------:R-:W-:Y:S01]  /*0190*/  IMAD.U32 R7, RZ, RZ, UR5 ;  /* 0x00000005ff077e24 */ /* 0x000fe2000f8e00ff */
[----:B------:R-:W-:Y:S01]  /*01a0*/  UIADD3 UR5, UR4, 0x1, URZ ;  /* 0x0000000104057890 */ /* 0x000fe2000fffe03f */
[----:B------:R-:W-:Y:S01]  /*01b0*/  IMAD.U32 R8, RZ, RZ, UR8 ;  /* 0x00000008ff087e24 */ /* 0x000fe2000f8e00ff */
[----:B------:R-:W-:Y:S01]  /*01c0*/  P2R R14, PR, RZ, 0x1 ;  /* 0x00000001ff0e7803 */ /* 0x000fe20000000000 */
[----:B------:R-:W-:Y:S01]  /*01d0*/  IMAD R7, R7, 0x280, R4 ;  /* 0x0000028007077824 */ /* 0x000fe200078e0204 */
[----:B------:R-:W-:-:S02]  /*01e0*/  UISETP.GE.U32.AND UP0, UPT, UR5, 0x4, UPT ;  /* 0x000000040500788c */ /* 0x000fc4000bf06070 */
[----:B------:R-:W-:Y:S01]  /*01f0*/  ISETP.GT.AND P1, PT, R8, -0x1, P0 ;  /* 0xffffffff0800780c */ /* 0x000fe20000724270 */
[C---:B------:R-:W-:Y:S01]  /*0200*/  VIADD R19, R7.reuse, 0x140 ;  /* 0x0000014007137836 */ /* 0x040fe20000000000 */
[----:B------:R-:W-:Y:S01]  /*0210*/  UISETP.GT.AND UP0, UPT, UR6, -0x1, !UP0 ;  /* 0xffffffff0600788c */ /* 0x000fe2000c704270 */
[----:B------:R-:W-:Y:S01]  /*0220*/  CS2R R8, SRZ ;  /* 0x0000000000087805 */ /* 0x000fe2000001ff00 */
[----:B----4-:R-:W-:-:S04]  /*0230*/  IMAD.WIDE R16, R7, 0x4, R2 ;  /* 0x0000000407107825 */ /* 0x010fc800078e0202 */
[----:B------:R-:W-:Y:S01]  /*0240*/  IMAD.WIDE R18, R19, 0x4, R2 ;  /* 0x0000000413127825 */ /* 0x000fe200078e0202 */
[----:B------:R-:W-:-:S04]  /*0250*/  PLOP3.LUT P5, PT, PT, PT, UP0, 0x80, 0x0 ;  /* 0x000000000000781c */ /* 0x000fc80003faf008 */
[----:B------:R-:W2:Y:S01]  /*0260*/  @P1 LDG.E.EL.64 R8, desc[UR10][R16.64] ;  /* 0x0000000a10081981 */ /* 0x000ea2000c2e1b00 */
[----:B------:R-:W-:-:S03]  /*0270*/  ISETP.LT.AND P5, PT, R4, 0x140, P5 ;  /* 0x000001400400780c */ /* 0x000fc60002fa1270 */
[----:B------:R-:W3:Y:S01]  /*0280*/  @P1 LDG.E.EL.64 R10, desc[UR10][R18.64] ;  /* 0x0000000a120a1981 */ /* 0x000ee2000c2e1b00 */
[----:B------:R-:W-:Y:S01]  /*0290*/  ISETP.LT.AND P5, PT, R12, 0x40, P5 ;  /* 0x000000400c00780c */ /* 0x000fe20002fa1270 */
[----:B------:R-:W-:Y:S01]  /*02a0*/  VIADD R23, R7, 0x280 ;  /* 0x0000028007177836 */ /* 0x000fe20000000000 */
[----:B------:R-:W-:-:S03]  /*02b0*/  CS2R R12, SRZ ;  /* 0x00000000000c7805 */ /* 0x000fc6000001ff00 */
[----:B------:R-:W-:-:S08]  /*02c0*/  IMAD.WIDE R22, R23, 0x4, R2 ;  /* 0x0000000417167825 */ /* 0x000fd000078e0202 */
[----:B------:R-:W4:Y:S01]  /*02d0*/  @P5 LDG.E.EL.64 R12, desc[UR10][R22.64] ;  /* 0x0000000a160c5981 */ /* 0x000f22000c2e1b00 */
[----:B--2---:R-:W-:Y:S02]  /*02e0*/  SEL R24, R9, 0xff800000, P1 ;  /* 0xff80000009187807 */ /* 0x004fe40000800000 */
[----:B------:R-:W-:Y:S02]  /*02f0*/  SEL R9, R8, 0xff800000, P1 ;  /* 0xff80000008097807 */ /* 0x000fe40000800000 */
[----:B---3--:R-:W-:Y:S02]  /*0300*/  SEL R11, R11, 0xff800000, P1 ;  /* 0xff8000000b0b7807 */ /* 0x008fe40000800000 */
[----:B------:R-:W-:Y:S02]  /*0310*/  SEL R10, R10, 0xff800000, P1 ;  /* 0xff8000000a0a7807 */ /* 0x000fe40000800000 */
[----:B------:R-:W-:Y:S02]  /*0320*/  FSETP.GT.AND P4, PT, R11, R24, PT ;  /* 0x000000180b00720b */ /* 0x000fe40003f84000 */
[----:B------:R-:W-:-:S02]  /*0330*/  FSETP.GT.AND P3, PT, R10, R9, PT ;  /* 0x000000090a00720b */ /* 0x000fc40003f64000 */
[----:B------:R-:W-:Y:S02]  /*0340*/  FSETP.NAN.AND P6, PT, R11, R11, PT ;  /* 0x0000000b0b00720b */ /* 0x000fe40003fc8000 */
[----:B----4-:R-:W-:Y:S02]  /*0350*/  SEL R19, R12, 0xff800000, P5 ;  /* 0xff8000000c137807 */ /* 0x010fe40002800000 */
[----:B------:R-:W-:-:S05]  /*0360*/  SEL R12, R13, 0xff800000, P5 ;  /* 0xff8000000d0c7807 */ /* 0x000fca0002800000 */
[----:B------:R-:W-:Y:S02]  /*0370*/  @!P4 SEL R11, R11, R24, P6 ;  /* 0x000000180b0bc207 */ /* 0x000fe40003000000 */
[C---:B------:R-:W-:Y:S02]  /*0380*/  FSETP.NAN.AND P6, PT, R10.reuse, R10, PT ;  /* 0x0000000a0a00720b */ /* 0x040fe40003fc8000 */
[----:B------:R-:W-:Y:S02]  /*0390*/  FSETP.GEU.AND P2, PT, R11, R12, PT ;  /* 0x0000000c0b00720b */ /* 0x000fe40003f4e000 */
[----:B------:R-:W-:Y:S02]  /*03a0*/  @!P3 SEL R10, R10, R9, P6 ;  /* 0x000000090a0ab207 */ /* 0x000fe40003000000 */
[----:B------:R-:W-:Y:S02]  /*03b0*/  CS2R R8, SRZ ;  /* 0x0000000000087805 */ /* 0x000fe4000001ff00 */
[----:B------:R-:W-:-:S02]  /*03c0*/  FSETP.NAN.AND P6, PT, R19, R19, PT ;  /* 0x000000131300720b */ /* 0x000fc40003fc8000 */
[----:B------:R-:W-:Y:S02]  /*03d0*/  FSETP.GEU.AND P0, PT, R10, R19, PT ;  /* 0x000000130a00720b */ /* 0x000fe40003f0e000 */
[----:B------:R-:W-:-:S09]  /*03e0*/  P2R R15, PR, RZ, 0x4 ;  /* 0x00000004ff0f7803 */ /* 0x000fd20000000000 */
[----:B------:R-:W-:Y:S02]  /*03f0*/  @!P6 SEL R19, R19, R10, !P0 ;  /* 0x0000000a1313e207 */ /* 0x000fe40004000000 */
[----:B------:R-:W-:-:S13]  /*0400*/  FSETP.NAN.AND P6, PT, R12, R12, PT ;  /* 0x0000000c0c00720b */ /* 0x000fda0003fc8000 */
[----:B------:R-:W-:Y:S01]  /*0410*/  @!P6 SEL R12, R12, R11, !P2 ;  /* 0x0000000b0c0ce207 */ /* 0x000fe20005000000 */
[----:B------:R-:W-:-:S04]  /*0420*/  VIADD R11, R7, 0xa00 ;  /* 0x00000a00070b7836 */ /* 0x000fc80000000000 */
[----:B------:R-:W-:-:S05]  /*0430*/  IMAD.WIDE R10, R11, 0x4, R2 ;  /* 0x000000040b0a7825 */ /* 0x000fca00078e0202 */
[----:B------:R1:W2:Y:S01]  /*0440*/  @P1 LDG.E.EL.64 R8, desc[UR10][R10.64] ;  /* 0x0000000a0a081981 */ /* 0x0002a2000c2e1b00 */
[----:B------:R-:W-:-:S04]  /*0450*/  VIADD R13, R7, 0xb40 ;  /* 0x00000b40070d7836 */ /* 0x000fc80000000000 */
[----:B-1----:R-:W-:Y:S01]  /*0460*/  IMAD.WIDE R10, R13, 0x4, R2 ;  /* 0x000000040d0a7825 */ /* 0x002fe200078e0202 */
[----:B--2---:R-:W-:-:S04]  /*0470*/  SEL R21, R9, 0xff800000, P1 ;  /* 0xff80000009157807 */ /* 0x004fc80000800000 */
[-C--:B------:R-:W-:Y:S02]  /*0480*/  FSETP.NAN.AND P6, PT, R21, R21.reuse, PT ;  /* 0x000000151500720b */ /* 0x080fe40003fc8000 */
[----:B------:R-:W-:-:S04]  /*0490*/  FSETP.GEU.AND P2, PT, R12, R21, PT ;  /* 0x000000150c00720b */ /* 0x000fc80003f4e000 */
[----:B------:R-:W-:-:S07]  /*04a0*/  P2R R16, PR, RZ, 0x4 ;  /* 0x00000004ff107803 */ /* 0x000fce0000000000 */
[----:B------:R-:W-:Y:S02]  /*04b0*/  @!P6 SEL R21, R21, R12, !P2 ;  /* 0x0000000c1515e207 */ /* 0x000fe40005000000 */
[----:B------:R-:W-:Y:S02]  /*04c0*/  SEL R12, R8, 0xff800000, P1 ;  /* 0xff800000080c7807 */ /* 0x000fe40000800000 */
[----:B------:R-:W-:Y:S02]  /*04d0*/  CS2R R8, SRZ ;  /* 0x0000000000087805 */ /* 0x000fe4000001ff00 */
[-C--:B------:R-:W-:Y:S02]  /*04e0*/  FSETP.NAN.AND P6, PT, R12, R12.reuse, PT ;  /* 0x0000000c0c00720b */ /* 0x080fe40003fc8000 */
[----:B------:R-:W-:Y:S02]  /*04f0*/  FSETP.GEU.AND P2, PT, R19, R12, PT ;  /* 0x0000000c1300720b */ /* 0x000fe40003f4e000 */
[----:B------:R-:W2:Y:S02]  /*0500*/  @P1 LDG.E.EL.64 R8, desc[UR10][R10.64] ;  /* 0x0000000a0a081981 */ /* 0x000ea4000c2e1b00 */
[----:B------:R-:W-:-:S07]  /*0510*/  P2R R17, PR, RZ, 0x4 ;  /* 0x00000004ff117803 */ /* 0x000fce0000000000 */
[----:B------:R-:W-:Y:S02]  /*0520*/  @!P6 SEL R12, R12, R19, !P2 ;  /* 0x000000130c0ce207 */ /* 0x000fe40005000000 */
[----:B--2---:R-:W-:-:S04]  /*0530*/  SEL R13, R8, 0xff800000, P1 ;  /* 0xff800000080d7807 */ /* 0x004fc80000800000 */
[-C--:B------:R-:W-:Y:S02]  /*0540*/  FSETP.NAN.AND P6, PT, R13, R13.reuse, PT ;  /* 0x0000000d0d00720b */ /* 0x080fe40003fc8000 */
[----:B------:R-:W-:Y:S02]  /*0550*/  SEL R19, R9, 0xff800000, P1 ;  /* 0xff80000009137807 */ /* 0x000fe40000800000 */
[----:B------:R-:W-:-:S09]  /*0560*/  FSETP.GEU.AND P1, PT, R12, R13, PT ;  /* 0x0000000d0c00720b */ /* 0x000fd20003f2e000 */
[----:B------:R-:W-:Y:S02]  /*0570*/  @!P6 SEL R13, R13, R12, !P1 ;  /* 0x0000000c0d0de207 */ /* 0x000fe40004800000 */
[-C--:B------:R-:W-:Y:S02]  /*0580*/  FSETP.NAN.AND P6, PT, R19, R19.reuse, PT ;  /* 0x000000131300720b */ /* 0x080fe40003fc8000 */
[----:B------:R-:W-:Y:S02]  /*0590*/  FSETP.GEU.AND P2, PT, R21, R19, PT ;  /* 0x000000131500720b */ /* 0x000fe40003f4e000 */
[----:B------:R-:W-:-:S09]  /*05a0*/  CS2R R8, SRZ ;  /* 0x0000000000087805 */ /* 0x000fd2000001ff00 */
[----:B------:R-:W-:Y:S01]  /*05b0*/  @!P6 SEL R19, R19, R21, !P2 ;  /* 0x000000151313e207 */ /* 0x000fe20005000000 */
[----:B------:R-:W-:-:S04]  /*05c0*/  VIADD R21, R7, 0xc80 ;  /* 0x00000c8007157836 */ /* 0x000fc80000000000 */
[----:B------:R-:W-:-:S05]  /*05d0*/  IMAD.WIDE R10, R21, 0x4, R2 ;  /* 0x00000004150a7825 */ /* 0x000fca00078e0202 */
[----:B------:R1:W2:Y:S01]  /*05e0*/  @P5 LDG.E.EL.64 R8, desc[UR10][R10.64] ;  /* 0x0000000a0a085981 */ /* 0x0002a2000c2e1b00 */
[----:B------:R-:W-:Y:S01]  /*05f0*/  P2R R18, PR, RZ, 0x4 ;  /* 0x00000004ff127803 */ /* 0x000fe20000000000 */
[----:B------:R-:W-:Y:S01]  /*0600*/  UISETP.GE.AND UP1, UPT, UR7, 0x40, UPT ;  /* 0x000000400700788c */ /* 0x000fe2000bf26270 */
[----:B------:R-:W-:Y:S01]  /*0610*/  ISETP.NE.AND P2, PT, R20, RZ, PT ;  /* 0x000000ff1400720c */ /* 0x000fe20003f45270 */
[----:B------:R-:W-:Y:S02]  /*0620*/  UIADD3 UR6, UR6, 0x1, URZ ;  /* 0x0000000106067890 */ /* 0x000fe4000fffe03f */
[----:B------:R-:W-:Y:S02]  /*0630*/  USEL UR8, URZ, 0x1fffe, UP1 ;  /* 0x0001fffe3f087887 */ /* 0x000fe40008800000 */
[----:B------:R-:W-:Y:S02]  /*0640*/  UISETP.GE.U32.AND UP2, UPT, UR6, 0x4, UPT ;  /* 0x000000040600788c */ /* 0x000fe4000bf46070 */
[----:B------:R-:W-:-:S02]  /*0650*/  UISETP.GT.AND UP0, UPT, UR4, -0x1, UPT ;  /* 0xffffffff0400788c */ /* 0x000fc4000bf04270 */
[----:B------:R-:W-:Y:S01]  /*0660*/  USEL UR4, URZ, 0x4, UP2 ;  /* 0x000000043f047887 */ /* 0x000fe20009000000 */
[----:B-1----:R-:W-:-:S04]  /*0670*/  VIADD R11, R7, 0x1400 ;  /* 0x00001400070b7836 */ /* 0x002fc80000000000 */
[----:B------:R-:W-:Y:S01]  /*0680*/  IMAD.WIDE R10, R11, 0x4, R2 ;  /* 0x000000040b0a7825 */ /* 0x000fe200078e0202 */
[----:B--2---:R-:W-:Y:S02]  /*0690*/  SEL R12, R9, 0xff800000, P5 ;  /* 0xff800000090c7807 */ /* 0x004fe40002800000 */
[----:B------:R-:W-:Y:S02]  /*06a0*/  SEL R20, R8, 0xff800000, P5 ;  /* 0xff80000008147807 */ /* 0x000fe40002800000 */
[----:B------:R-:W-:Y:S02]  /*06b0*/  FSETP.NAN.AND P5, PT, R12, R12, PT ;  /* 0x0000000c0c00720b */ /* 0x000fe40003fa8000 */
[----:B------:R-:W-:Y:S02]  /*06c0*/  SEL R8, RZ, 0x1, P2 ;  /* 0x00000001ff087807 */ /* 0x000fe40001000000 */
[----:B------:R-:W-:-:S03]  /*06d0*/  FSETP.NAN.AND P2, PT, R20, R20, PT ;  /* 0x000000141400720b */ /* 0x000fc60003f48000 */
[----:B------:R-:W-:Y:S01]  /*06e0*/  VIADD R8, R8, UR8 ;  /* 0x0000000808087c36 */ /* 0x000fe20008000000 */
[----:B------:R-:W-:Y:S01]  /*06f0*/  FSETP.GEU.AND P6, PT, R19, R12, PT ;  /* 0x0000000c1300720b */ /* 0x000fe20003fce000 */
[----:B------:R-:W-:Y:S01]  /*0700*/  USEL UR8, URZ, 0x7fff8, !UP0 ;  /* 0x0007fff83f087887 */ /* 0x000fe2000c000000 */
[----:B------:R-:W-:Y:S02]  /*0710*/  IMAD.U32 R9, RZ, RZ, UR4 ;  /* 0x00000004ff097e24 */ /* 0x000fe4000f8e00ff */
[----:B------:R-:W-:Y:S02]  /*0720*/  LOP3.LUT R8, R8, 0x3, RZ, 0xc0, !PT ;  /* 0x0000000308087812 */ /* 0x000fe400078ec0ff */
[----:B------:R-:W-:Y:S02]  /*0730*/  P2R R22, PR, RZ, 0x40 ;  /* 0x00000040ff167803 */ /* 0x000fe40000000000 */
[----:B------:R-:W-:Y:S02]  /*0740*/  @!P5 SEL R12, R12, R19, !P6 ;  /* 0x000000130c0cd207 */ /* 0x000fe40007000000 */
[----:B------:R-:W-:-:S02]  /*0750*/  FSETP.GEU.AND P6, PT, R13, R20, PT ;  /* 0x000000140d00720b */ /* 0x000fc40003fce000 */
[----:B------:R-:W-:Y:S02]  /*0760*/  IADD3 R8, R8, UR8, R9 ;  /* 0x0000000808087c10 */ /* 0x000fe4000fffe009 */
[----:B------:R-:W-:Y:S02]  /*0770*/  @!P2 SEL R20, R20, R13, !P6 ;  /* 0x0000000d1414a207 */ /* 0x000fe40007000000 */
[----:B------:R-:W-:-:S04]  /*0780*/  LOP3.LUT R13, R8, 0xf, RZ, 0xc0, !PT ;  /* 0x0000000f080d7812 */ /* 0x000fc800078ec0ff */
[----:B------:R-:W-:Y:S02]  /*0790*/  ISETP.NE.AND P5, PT, R13, 0xf, PT ;  /* 0x0000000f0d00780c */ /* 0x000fe40003fa5270 */
[----:B------:R-:W-:-:S11]  /*07a0*/  CS2R R8, SRZ ;  /* 0x0000000000087805 */ /* 0x000fd6000001ff00 */
[----:B------:R1:W2:Y:S01]  /*07b0*/  @!P5 LDG.E.EL.64 R8, desc[UR10][R10.64] ;  /* 0x0000000a0a08d981 */ /* 0x0002a2000c2e1b00 */
[----:B------:R-:W-:-:S04]  /*07c0*/  VIADD R25, R7, 0x1540 ;  /* 0x0000154007197836 */ /* 0x000fc80000000000 */
[----:B-1----:R-:W-:Y:S01]  /*07d0*/  IMAD.WIDE R10, R25, 0x4, R2 ;  /* 0x00000004190a7825 */ /* 0x002fe200078e0202 */
[----:B------:R-:W-:Y:S02]  /*07e0*/  P2R R19, PR, RZ, 0x40 ;  /* 0x00000040ff137803 */ /* 0x000fe40000000000 */
[----:B--2---:R-:W-:Y:S02]  /*07f0*/  SEL R13, R8, 0xff800000, !P5 ;  /* 0xff800000080d7807 */ /* 0x004fe40006800000 */
[----:B------:R-:W-:Y:S02]  /*0800*/  SEL R23, R9, 0xff800000, !P5 ;  /* 0xff80000009177807 */ /* 0x000fe40006800000 */
[----:B------:R-:W-:-:S06]  /*0810*/  CS2R R8, SRZ ;  /* 0x0000000000087805 */ /* 0x000fcc000001ff00 */
[----:B------:R1:W2:Y:S01]  /*0820*/  @!P5 LDG.E.EL.64 R8, desc[UR10][R10.64] ;  /* 0x0000000a0a08d981 */ /* 0x0002a2000c2e1b00 */
[-C--:B------:R-:W-:Y:S02]  /*0830*/  FSETP.NAN.AND P6, PT, R13, R13.reuse, PT ;  /* 0x0000000d0d00720b */ /* 0x080fe40003fc8000 */
[----:B------:R-:W-:-:S11]  /*0840*/  FSETP.GEU.AND P2, PT, R20, R13, PT ;  /* 0x0000000d1400720b */ /* 0x000fd60003f4e000 */
[----:B------:R-:W-:Y:S02]  /*0850*/  @!P6 SEL R13, R13, R20, !P2 ;  /* 0x000000140d0de207 */ /* 0x000fe40005000000 */
[-C--:B------:R-:W-:Y:S02]  /*0860*/  FSETP.NAN.AND P6, PT, R23, R23.reuse, PT ;  /* 0x000000171700720b */ /* 0x080fe40003fc8000 */
[----:B------:R-:W-:Y:S02]  /*0870*/  P2R R20, PR, RZ, 0x4 ;  /* 0x00000004ff147803 */ /* 0x000fe40000000000 */
[----:B------:R-:W-:-:S09]  /*0880*/  FSETP.GEU.AND P2, PT, R12, R23, PT ;  /* 0x000000170c00720b */ /* 0x000fd20003f4e000 */
[----:B------:R-:W-:Y:S01]  /*0890*/  @!P6 SEL R23, R23, R12, !P2 ;  /* 0x0000000c1717e207 */ /* 0x000fe20005000000 */
[----:B------:R-:W-:Y:S01]  /*08a0*/  ULOP3.LUT UR5, UR6, UR5, URZ, 0xfc, !UPT ;  /* 0x0000000506057292 */ /* 0x000fe2000f8efc3f */
[----:B------:R-:W-:Y:S01]  /*08b0*/  VIADD R7, R7, 0x1680 ;  /* 0x0000168007077836 */ /* 0x000fe20000000000 */
[----:B-1----:R-:W-:-:S03]  /*08c0*/  CS2R R10, SRZ ;  /* 0x00000000000a7805 */ /* 0x002fc6000001ff00 */
[----:B------:R-:W-:Y:S01]  /*08d0*/  IMAD.WIDE R2, R7, 0x4, R2 ;  /* 0x0000000407027825 */ /* 0x000fe200078e0202 */
[----:B--2---:R-:W-:-:S04]  /*08e0*/  SEL R12, R9, 0xff800000, !P5 ;  /* 0xff800000090c7807 */ /* 0x004fc80006800000 */
[----:B------:R-:W-:Y:S02]  /*08f0*/  FSETP.NAN.AND P6, PT, R12, R12, PT ;  /* 0x0000000c0c00720b */ /* 0x000fe40003fc8000 */
[----:B------:R-:W-:Y:S02]  /*0900*/  SEL R8, R8, 0xff800000, !P5 ;  /* 0xff80000008087807 */ /* 0x000fe40006800000 */
[----:B------:R-:W-:Y:S02]  /*0910*/  SEL R9, RZ, 0x1, !P4 ;  /* 0x00000001ff097807 */ /* 0x000fe40006000000 */
[----:B------:R-:W-:Y:S02]  /*0920*/  FSETP.NAN.AND P4, PT, R8, R8, PT ;  /* 0x000000080800720b */ /* 0x000fe40003f88000 */
[----:B------:R-:W-:-:S05]  /*0930*/  FSETP.GEU.AND P5, PT, R23, R12, PT ;  /* 0x0000000c1700720b */ /* 0x000fca0003fae000 */
[----:B------:R-:W-:Y:S02]  /*0940*/  @!P6 SEL R12, R12, R23, !P5 ;  /* 0x000000170c0ce207 */ /* 0x000fe40006800000 */
[----:B------:R-:W-:Y:S02]  /*0950*/  ISETP.NE.AND P6, PT, R17, RZ, PT ;  /* 0x000000ff1100720c */ /* 0x000fe40003fc5270 */
[----:B------:R-:W-:Y:S02]  /*0960*/  SEL R17, RZ, 0x1, !P3 ;  /* 0x00000001ff117807 */ /* 0x000fe40005800000 */
[----:B------:R-:W-:Y:S02]  /*0970*/  FSETP.GEU.AND P3, PT, R13, R8, PT ;  /* 0x000000080d00720b */ /* 0x000fe40003f6e000 */
[----:B------:R-:W-:Y:S02]  /*0980*/  SEL R17, R17, 0x2, P0 ;  /* 0x0000000211117807 */ /* 0x000fe40000000000 */
[----:B------:R-:W-:Y:S01]  /*0990*/  @!P4 SEL R8, R8, R13, !P3 ;  /* 0x0000000d0808c207 */ /* 0x000fe20005800000 */
[----:B------:R-:W-:Y:S01]  /*09a0*/  IMAD.U32 R13, RZ, RZ, UR5 ;  /* 0x00000005ff0d7e24 */ /* 0x000fe2000f8e00ff */
[----:B------:R-:W-:-:S02]  /*09b0*/  ISETP.NE.AND P4, PT, R15, RZ, PT ;  /* 0x000000ff0f00720c */ /* 0x000fc40003f85270 */
[----:B------:R-:W-:Y:S02]  /*09c0*/  ISETP.NE.AND P0, PT, R14, RZ, PT ;  /* 0x000000ff0e00720c */ /* 0x000fe40003f05270 */
[----:B------:R-:W-:Y:S02]  /*09d0*/  SEL R9, R9, 0x2, P4 ;  /* 0x0000000209097807 */ /* 0x000fe40002000000 */
[----:B------:R-:W-:-:S13]  /*09e0*/  ISETP.LT.U32.AND P4, PT, R13, 0x4, P0 ;  /* 0x000000040d00780c */ /* 0x000fda0000781070 */
[----:B------:R1:W2:Y:S01]  /*09f0*/  @P4 LDG.E.EL.64 R10, desc[UR10][R2.64] ;  /* 0x0000000a020a4981 */ /* 0x0002a2000c2e1b00 */
[----:B------:R-:W3:Y:S01]  /*0a00*/  S2UR UR5, SR_CgaCtaId ;  /* 0x00000000000579c3 */ /* 0x000ee20000008800 */
[----:B------:R-:W-:-:S04]  /*0a10*/  SEL R17, R17, 0x3, P6 ;  /* 0x0000000311117807 */ /* 0x000fc80003000000 */
[----:B------:R-:W-:Y:S01]  /*0a20*/  SEL R17, R17, 0x4, P1 ;  /* 0x0000000411117807 */ /* 0x000fe20000800000 */
[----:B------:R-:W-:Y:S01]  /*0a30*/  UMOV UR4, 0x400 ;  /* 0x0000040000047882 */ /* 0x000fe20000000000 */
[----:B------:R-:W-:Y:S02]  /*0a40*/  LOP3.LUT R7, R6, 0x7f, RZ, 0xc0, !PT ;  /* 0x0000007f06077812 */ /* 0x000fe400078ec0ff */
[----:B------:R-:W-:Y:S01]  /*0a50*/  P2R R21, PR, RZ, 0x4 ;  /* 0x00000004ff157803 */ /* 0x000fe20000000000 */
[----:B-1----:R-:W1:Y:S01]  /*0a60*/  LDC.64 R2, c[0x0][0x218] ;  /* 0x00008600ff027b82 */ /* 0x002e620000000a00 */
[----:B---3--:R-:W-:Y:S01]  /*0a70*/  UPRMT UR4, UR5, 0x654, UR4 ;  /* 0x0000065405047896 */ /* 0x008fe20008000004 */
[----:B------:R-:W-:Y:S02]  /*0a80*/  ISETP.NE.AND P2, PT, R22, RZ, PT ;  /* 0x000000ff1600720c */ /* 0x000fe40003f45270 */
[----:B------:R-:W-:Y:S01]  /*0a90*/  PRMT R0, R7, 0x6540, R0 ;  /* 0x0000654007007816 */ /* 0x000fe20000000000 */
[----:B------:R-:W-:-:S04]  /*0aa0*/  IMAD.U32 R13, RZ, RZ, UR7 ;  /* 0x00000007ff0d7e24 */ /* 0x000fc8000f8e00ff */
[----:B------:R-:W-:Y:S01]  /*0ab0*/  IMAD R4, R13, 0x140, R4 ;  /* 0x000001400d047824 */ /* 0x000fe200078e0204 */
[----:B--2---:R-:W-:-:S04]  /*0ac0*/  SEL R11, R11, 0xff800000, P4 ;  /* 0xff8000000b0b7807 */ /* 0x004fc80002000000 */
[-C--:B------:R-:W-:Y:S02]  /*0ad0*/  FSETP.NAN.AND P6, PT, R11, R11.reuse, PT ;  /* 0x0000000b0b00720b */ /* 0x080fe40003fc8000 */
[----:B------:R-:W-:Y:S02]  /*0ae0*/  SEL R10, R10, 0xff800000, P4 ;  /* 0xff8000000a0a7807 */ /* 0x000fe40002000000 */
[----:B------:R-:W-:Y:S02]  /*0af0*/  ISETP.NE.AND P4, PT, R16, RZ, PT ;  /* 0x000000ff1000720c */ /* 0x000fe40003f85270 */
[----:B------:R-:W-:Y:S02]  /*0b00*/  FSETP.NAN.AND P1, PT, R10, R10, PT ;  /* 0x0000000a0a00720b */ /* 0x000fe40003f28000 */
[----:B------:R-:W-:Y:S02]  /*0b10*/  SEL R9, R9, 0x3, P4 ;  /* 0x0000000309097807 */ /* 0x000fe40002000000 */
[----:B------:R-:W-:-:S04]  /*0b20*/  FSETP.GEU.AND P4, PT, R12, R11, PT ;  /* 0x0000000b0c00720b */ /* 0x000fc80003f8e000 */
[----:B------:R-:W-:Y:S02]  /*0b30*/  @!P6 SEL R11, R11, R12, !P4 ;  /* 0x0000000c0b0be207 */ /* 0x000fe40006000000 */
[----:B------:R-:W-:-:S04]  /*0b40*/  ISETP.NE.AND P6, PT, R18, RZ, PT ;  /* 0x000000ff1200720c */ /* 0x000fc80003fc5270 */
[----:B------:R-:W-:Y:S02]  /*0b50*/  SEL R9, R9, 0x4, P6 ;  /* 0x0000000409097807 */ /* 0x000fe40003000000 */
[----:B------:R-:W-:-:S04]  /*0b60*/  FSETP.GEU.AND P6, PT, R8, R10, PT ;  /* 0x0000000a0800720b */ /* 0x000fc80003fce000 */
[----:B------:R-:W-:Y:S02]  /*0b70*/  @!P1 SEL R10, R10, R8, !P6 ;  /* 0x000000080a0a9207 */ /* 0x000fe40007000000 */
[----:B------:R-:W-:-:S05]  /*0b80*/  LEA R8, R5, UR4, 0x2 ;  /* 0x0000000405087c11 */ /* 0x000fca000f8e10ff */
[----:B------:R2:W-:Y:S01]  /*0b90*/  STS.64 [R8], R10 ;  /* 0x0000000a08007388 */ /* 0x0005e20000000a00 */
[----:B------:R-:W-:Y:S01]  /*0ba0*/  LEA R12, R7, UR4, 0x2 ;  /* 0x00000004070c7c11 */ /* 0x000fe2000f8e10ff */
[----:B------:R-:W-:Y:S01]  /*0bb0*/  BAR.SYNC.DEFER_BLOCKING 0x0 ;  /* 0x0000000000007b1d */ /* 0x000fe20000010000 */
[----:B------:R-:W-:Y:S01]  /*0bc0*/  USHF.R.S32.HI UR4, URZ, 0x1f, UR7 ;  /* 0x0000001f3f047899 */ /* 0x000fe20008011407 */
[----:B------:R-:W-:-:S03]  /*0bd0*/  ISETP.NE.AND P1, PT, R19, RZ, PT ;  /* 0x000000ff1300720c */ /* 0x000fc60003f25270 */
[----:B------:R-:W-:Y:S01]  /*0be0*/  ULEA.HI UR4, UR4, UR7, URZ, 0x4 ;  /* 0x0000000704047291 */ /* 0x000fe2000f8f203f */
[----:B------:R-:W-:Y:S02]  /*0bf0*/  SEL R9, R9, 0x5, P2 ;  /* 0x0000000509097807 */ /* 0x000fe40001000000 */
[----:B------:R-:W-:Y:S01]  /*0c00*/  ISETP.NE.AND P2, PT, R20, RZ, PT ;  /* 0x000000ff1400720c */ /* 0x000fe20003f45270 */
[----:B------:R-:W-:Y:S01]  /*0c10*/  ULOP3.LUT UR5, UR4, 0xfffffff0, URZ, 0xc0, !UPT ;  /* 0xfffffff004057892 */ /* 0x000fe2000f8ec03f */
[----:B------:R-:W-:Y:S01]  /*0c20*/  SEL R17, R17, 0x5, P1 ;  /* 0x0000000511117807 */ /* 0x000fe20000800000 */
[----:B------:R-:W3:Y:S04]  /*0c30*/  LDS R5, [R12] ;  /* 0x000000000c057984 */ /* 0x000ee80000000800 */
[----:B------:R-:W4:Y:S01]  /*0c40*/  LDS R6, [R12+0x200] ;  /* 0x000200000c067984 */ /* 0x000f220000000800 */
[----:B------:R-:W-:Y:S01]  /*0c50*/  USHF.R.S32.HI UR4, URZ, 0x4, UR4 ;  /* 0x000000043f047899 */ /* 0x000fe20008011404 */
[----:B------:R-:W-:Y:S01]  /*0c60*/  SEL R17, R17, 0x6, P2 ;  /* 0x0000000611117807 */ /* 0x000fe20001000000 */
[----:B------:R-:W-:Y:S01]  /*0c70*/  UIADD3 UR5, -UR5, UR7, URZ ;  /* 0x0000000705057290 */ /* 0x000fe2000fffe13f */
[----:B------:R-:W-:-:S02]  /*0c80*/  ISETP.NE.AND P2, PT, R21, RZ, PT ;  /* 0x000000ff1500720c */ /* 0x000fc40003f45270 */
[----:B------:R-:W-:Y:S01]  /*0c90*/  PLOP3.LUT P1, PT, PT, PT, UP1, 0x40, 0x0 ;  /* 0x000000000000781c */ /* 0x000fe20003f2e818 */
[----:B------:R-:W-:Y:S01]  /*0ca0*/  UIMAD UR4, UR4, 0x2400, UR5 ;  /* 0x00002400040478a4 */ /* 0x000fe2000f8e0205 */
[----:B------:R-:W-:Y:S02]  /*0cb0*/  SEL R9, R9, 0x6, P2 ;  /* 0x0000000609097807 */ /* 0x000fe40001000000 */
[----:B------:R-:W-:Y:S02]  /*0cc0*/  PLOP3.LUT P2, PT, PT, PT, UP1, 0x40, 0x0 ;  /* 0x000000000000781c */ /* 0x000fe40003f4e818 */
[C---:B------:R-:W-:Y:S02]  /*0cd0*/  LOP3.LUT R7, R0.reuse, 0x80, RZ, 0xfc, !PT ;  /* 0x0000008000077812 */ /* 0x040fe400078efcff */
[----:B------:R-:W-:Y:S02]  /*0ce0*/  ISETP.LT.AND P1, PT, R0, 0x140, P1 ;  /* 0x000001400000780c */ /* 0x000fe40000f21270 */
[----:B------:R-:W-:-:S02]  /*0cf0*/  SEL R17, R17, 0x7, P3 ;  /* 0x0000000711117807 */ /* 0x000fc40001800000 */
[----:B------:R-:W-:Y:S02]  /*0d00*/  ISETP.LT.AND P2, PT, R7, 0x140, P2 ;  /* 0x000001400700780c */ /* 0x000fe40001741270 */
[----:B--2---:R-:W-:Y:S02]  /*0d10*/  LEA R11, R0, UR4, 0x4 ;  /* 0x00000004000b7c11 */ /* 0x004fe4000f8e20ff */
[----:B------:R-:W-:Y:S02]  /*0d20*/  SEL R0, R9, 0x7, P5 ;  /* 0x0000000709007807 */ /* 0x000fe40002800000 */
[----:B------:R-:W-:Y:S02]  /*0d30*/  LEA R7, R7, UR4, 0x4 ;  /* 0x0000000407077c11 */ /* 0x000fe4000f8e20ff */
[----:B------:R-:W-:Y:S01]  /*0d40*/  SEL R17, R17, 0x8, P6 ;  /* 0x0000000811117807 */ /* 0x000fe20003000000 */
[--C-:B-1----:R-:W-:Y:S01]  /*0d50*/  IMAD.WIDE R8, R11, 0x4, R2.reuse ;  /* 0x000000040b087825 */ /* 0x102fe200078e0202 */
[----:B------:R-:W-:Y:S01]  /*0d60*/  SEL R11, R0, 0x8, P4 ;  /* 0x00000008000b7807 */ /* 0x000fe20002000000 */
[----:B------:R-:W-:Y:S01]  /*0d70*/  ULDC.64 UR4, c[0x0][0x220] ;  /* 0x0000880000047ab9 */ /* 0x000fe20000000a00 */
[----:B------:R-:W-:Y:S01]  /*0d80*/  LOP3.LUT R0, R17, 0xff, RZ, 0xc0, !PT ;  /* 0x000000ff11007812 */ /* 0x000fe200078ec0ff */
[----:B------:R-:W-:Y:S01]  /*0d90*/  IMAD.WIDE R2, R7, 0x4, R2 ;  /* 0x0000000407027825 */ /* 0x000fe200078e0202 */
[----:B------:R-:W-:-:S03]  /*0da0*/  IADD3 R10, P3, R4, UR4, RZ ;  /* 0x00000004040a7c10 */ /* 0x000fc6000ff7e0ff */
[----:B------:R-:W-:Y:S01]  /*0db0*/  IMAD R7, R11, 0x100, R0 ;  /* 0x000001000b077824 */ /* 0x000fe200078e0200 */
[----:B---3--:R1:W-:Y:S01]  /*0dc0*/  @P1 STG.E desc[UR10][R8.64], R5 ;  /* 0x0000000508001986 */ /* 0x0083e2000c10190a */
[----:B------:R-:W-:-:S03]  /*0dd0*/  LEA.HI.X.SX32 R11, R4, UR5, 0x1, P3 ;  /* 0x00000005040b7c11 */ /* 0x000fc600098f0eff */
[----:B----4-:R1:W-:Y:S01]  /*0de0*/  @P2 STG.E desc[UR10][R2.64], R6 ;  /* 0x0000000602002986 */ /* 0x0103e2000c10190a */
[----:B------:R-:W-:Y:S05]  /*0df0*/  @!P0 EXIT ;  /* 0x000000000000894d */ /* 0x000fea0003800000 */
[----:B------:R-:W-:Y:S01]  /*0e00*/  STG.E.U16 desc[UR10][R10.64], R7 ;  /* 0x000000070a007986 */ /* 0x000fe2000c10150a */
[----:B------:R-:W-:Y:S05]  /*0e10*/  EXIT ;  /* 0x000000000000794d */ /* 0x000fea0003800000 */
.L_x_0:
[----:B------:R-:W-:-:S00]  /*0e20*/  BRA `(.L_x_0) ;  /* 0xfffffffc00fc7947 */ /* 0x000fc0000383ffff */
[----:B------:R-:W-:-:S00]  /*0e30*/  NOP ;  /* 0x0000000000007918 */ /* 0x000fc00000000000 */
        /* <DEDUP_REMOVED lines=12> */
.L_x_1:


//--------------------- .nv.shared.triton_poi_fused_max_pool2d_with_indices_36 --------------------------
	.section	.nv.shared.triton_poi_fused_max_pool2d_with_indices_36,"aw",@nobits
	.sectionflags	@""
	.align	16
	.zero		1024


//--------------------- .nv.constant0.triton_poi_fused_max_pool2d_with_indices_36 --------------------------
	.section	.nv.constant0.triton_poi_fused_max_pool2d_with_indices_36,"a",@progbits
	.sectionflags	@""
	.align	4
.nv.constant0.triton_poi_fused_max_pool2d_with_indices_36:
	.zero		560
